	.headerflags	@"EF_CUDA_TEXMODE_UNIFIED EF_CUDA_64BIT_ADDRESS EF_CUDA_ACCELERATORS EF_CUDA_SM90 EF_CUDA_VIRTUAL_SM(EF_CUDA_SM90)"
	.elftype	@"ET_EXEC"


//--------------------- .nv.info                  --------------------------
	.section	.nv.info,"",@"SHT_CUDA_INFO"
	.align	4


	//----- nvinfo : EIATTR_REGCOUNT
	.align		4
        /*0000*/ 	.byte	0x04, 0x2f
        /*0002*/ 	.short	(.L_1 - .L_0)
	.align		4
.L_0:
        /*0004*/ 	.word	index@(triton_poi_fused_add_clamp_27)
        /*0008*/ 	.word	0x00000008


	//----- nvinfo : EIATTR_MIN_STACK_SIZE
	.align		4
.L_1:
        /*000c*/ 	.byte	0x04, 0x12
        /*000e*/ 	.short	(.L_3 - .L_2)
	.align		4
.L_2:
        /*0010*/ 	.word	index@(triton_poi_fused_add_clamp_27)
        /*0014*/ 	.word	0x00000000


	//----- nvinfo : EIATTR_FRAME_SIZE
	.align		4
.L_3:
        /*0018*/ 	.byte	0x04, 0x11
        /*001a*/ 	.short	(.L_5 - .L_4)
	.align		4
.L_4:
        /*001c*/ 	.word	index@(triton_poi_fused_add_clamp_27)
        /*0020*/ 	.word	0x00000000


	//----- nvinfo : EIATTR_MIN_STACK_SIZE
	.align		4
.L_5:
        /*0024*/ 	.byte	0x04, 0x12
        /*0026*/ 	.short	(.L_7 - .L_6)
	.align		4
.L_6:
        /*0028*/ 	.word	index@(triton_poi_fused_add_clamp_27)
        /*002c*/ 	.word	0x00000000
.L_7:


//--------------------- .nv.info.triton_poi_fused_add_clamp_27 --------------------------
	.section	.nv.info.triton_poi_fused_add_clamp_27,"",@"SHT_CUDA_INFO"
	.sectionflags	@""
	.align	4


	//----- nvinfo : EIATTR_CUDA_API_VERSION
	.align		4
        /*0000*/ 	.byte	0x04, 0x37
        /*0002*/ 	.short	(.L_9 - .L_8)
.L_8:
        /*0004*/ 	.word	0x0000007c


	//----- nvinfo : EIATTR_KPARAM_INFO
	.align		4
.L_9:
        /*0008*/ 	.byte	0x04, 0x17
        /*000a*/ 	.short	(.L_11 - .L_10)
.L_10:
        /*000c*/ 	.word	0x00000000
        /*0010*/ 	.short	0x0001
        /*0012*/ 	.short	0x0008
        /*0014*/ 	.byte	0x00, 0xf0, 0x11, 0x00


	//----- nvinfo : EIATTR_KPARAM_INFO
	.align		4
.L_11:
        /*0018*/ 	.byte	0x04, 0x17
        /*001a*/ 	.short	(.L_13 - .L_12)
.L_12:
        /*001c*/ 	.word	0x00000000
        /*0020*/ 	.short	0x0000
        /*0022*/ 	.short	0x0000
        /*0024*/ 	.byte	0x00, 0xf4, 0x21, 0x00


	//----- nvinfo : EIATTR_SPARSE_MMA_MASK
	.align		4
.L_13:
        /*0028*/ 	.byte	0x03, 0x50
        /*002a*/ 	.short	0x0000


	//----- nvinfo : EIATTR_MAXREG_COUNT
	.align		4
        /*002c*/ 	.byte	0x03, 0x1b
        /*002e*/ 	.short	0x00ff


	//----- nvinfo : EIATTR_EXIT_INSTR_OFFSETS
	.align		4
        /*0030*/ 	.byte	0x04, 0x1c
        /*0032*/ 	.short	(.L_15 - .L_14)


	//   ....[0]....
.L_14:
        /*0034*/ 	.word	0x00000120


	//   ....[1]....
        /*0038*/ 	.word	0x00000150


	//----- nvinfo : EIATTR_REQNTID
	.align		4
.L_15:
        /*003c*/ 	.byte	0x04, 0x10
        /*003e*/ 	.short	(.L_17 - .L_16)
.L_16:
        /*0040*/ 	.word	0x00000020
        /*0044*/ 	.word	0x00000001
        /*0048*/ 	.word	0x00000001


	//----- nvinfo : EIATTR_CBANK_PARAM_SIZE
	.align		4
.L_17:
        /*004c*/ 	.byte	0x03, 0x19
        /*004e*/ 	.short	0x000c


	//----- nvinfo : EIATTR_PARAM_CBANK
	.align		4
        /*0050*/ 	.byte	0x04, 0x0a
        /*0052*/ 	.short	(.L_19 - .L_18)
	.align		4
.L_18:
        /*0054*/ 	.word	index@(.nv.constant0.triton_poi_fused_add_clamp_27)
        /*0058*/ 	.short	0x0210
        /*005a*/ 	.short	0x000c


	//----- nvinfo : EIATTR_SW_WAR
	.align		4
.L_19:
        /*005c*/ 	.byte	0x04, 0x36
        /*005e*/ 	.short	(.L_21 - .L_20)
.L_20:
        /*0060*/ 	.word	0x00000008
.L_21:


//--------------------- .nv.callgraph             --------------------------
	.section	.nv.callgraph,"",@"SHT_CUDA_CALLGRAPH"
	.align	4
	.sectionentsize	8
	.align		4
        /*0000*/ 	.word	0x00000000
	.align		4
        /*0004*/ 	.word	0xffffffff
	.align		4
        /*0008*/ 	.word	0x00000000
	.align		4
        /*000c*/ 	.word	0xfffffffe
	.align		4
        /*0010*/ 	.word	0x00000000
	.align		4
        /*0014*/ 	.word	0xfffffffd
	.align		4
        /*0018*/ 	.word	0x00000000
	.align		4
        /*001c*/ 	.word	0xfffffffc


//--------------------- .text.triton_poi_fused_add_clamp_27 --------------------------
	.section	.text.triton_poi_fused_add_clamp_27,"ax",@progbits
	.align	128
        .global         triton_poi_fused_add_clamp_27
        .type           triton_poi_fused_add_clamp_27,@function
        .size           triton_poi_fused_add_clamp_27,(.L_x_1 - triton_poi_fused_add_clamp_27)
        .other          triton_poi_fused_add_clamp_27,@"STO_CUDA_ENTRY STV_DEFAULT"
triton_poi_fused_add_clamp_27:
.text.triton_poi_fused_add_clamp_27:
[----:B------:R-:W0:Y:S02]  /*0000*/  LDC R1, c[0x0][0x28] ;  /* 0x00000a00ff017b82 */ /* 0x000e240000000800 */
[----:B------:R-:W1:Y:S01]  /*0010*/  S2R R2, SR_TID.X ;  /* 0x0000000000027919 */ /* 0x000e620000002100 */
[----:B------:R-:W-:Y:S01]  /*0020*/  IMAD.MOV.U32 R5, RZ, RZ, 0x3f000000 ;  /* 0x3f000000ff057424 */ /* 0x000fe200078e00ff */
[----:B------:R-:W2:Y:S01]  /*0030*/  S2R R3, SR_CTAID.X ;  /* 0x0000000000037919 */ /* 0x000ea20000002500 */
[C---:B-1----:R-:W-:Y:S02]  /*0040*/  LOP3.LUT R0, R2.reuse, 0x7, RZ, 0xc0, !PT ;  /* 0x0000000702007812 */ /* 0x042fe400078ec0ff */
[----:B------:R-:W-:-:S03]  /*0050*/  LOP3.LUT P0, RZ, R2, 0x18, RZ, 0xc0, !PT ;  /* 0x0000001802ff7812 */ /* 0x000fc6000780c0ff */
[----:B--2---:R-:W-:-:S05]  /*0060*/  IMAD R3, R3, 0x8, R0 ;  /* 0x0000000803037824 */ /* 0x004fca00078e0200 */
[----:B------:R-:W-:Y:S02]  /*0070*/  I2FP.F32.S32 R0, R3 ;  /* 0x0000000300007245 */ /* 0x000fe40000201400 */
[----:B------:R-:W-:-:S03]  /*0080*/  ISETP.LT.AND P0, PT, R3, 0x8, !P0 ;  /* 0x000000080300780c */ /* 0x000fc60004701270 */
[----:B------:R-:W-:-:S04]  /*0090*/  FADD R0, R0, 0.5 ;  /* 0x3f00000000007421 */ /* 0x000fc80000000000 */
[----:B------:R-:W-:Y:S02]  /*00a0*/  FFMA R0, R0, R5, -0.5 ;  /* 0xbf00000000007423 */ /* 0x000fe40000000005 */
[----:B------:R-:W1:Y:S03]  /*00b0*/  LDC.64 R4, c[0x0][0x210] ;  /* 0x00008400ff047b82 */ /* 0x000e660000000a00 */
[----:B------:R-:W-:-:S06]  /*00c0*/  FMNMX R0, RZ, R0, !PT ;  /* 0x00000000ff007209 */ /* 0x000fcc0007800000 */
[----:B------:R-:W2:Y:S02]  /*00d0*/  F2I.TRUNC.NTZ R0, R0 ;  /* 0x0000000000007305 */ /* 0x000ea4000020f100 */
[----:B--2---:R-:W-:Y:S01]  /*00e0*/  VIMNMX R2, R0, 0x2, PT ;  /* 0x0000000200027848 */ /* 0x004fe20003fe0100 */
[----:B-1----:R-:W-:-:S04]  /*00f0*/  IMAD.WIDE R4, R3, 0x8, R4 ;  /* 0x0000000803047825 */ /* 0x002fc800078e0204 */
[----:B------:R-:W-:-:S05]  /*0100*/  VIADD R2, R2, 0x1 ;  /* 0x0000000102027836 */ /* 0x000fca0000000000 */
[----:B------:R-:W-:Y:S01]  /*0110*/  SHF.R.S32.HI R3, RZ, 0x1f, R2 ;  /* 0x0000001fff037819 */ /* 0x000fe20000011402 */
[----:B------:R-:W-:Y:S06]  /*0120*/  @!P0 EXIT ;  /* 0x000000000000894d */ /* 0x000fec0003800000 */
[----:B------:R-:W-:Y:S02]  /*0130*/  ULDC.64 UR4, c[0x0][0x208] ;  /* 0x0000820000047ab9 */ /* 0x000fe40000000a00 */
[----:B------:R-:W-:Y:S01]  /*0140*/  STG.E.64 desc[UR4][R4.64], R2 ;  /* 0x0000000204007986 */ /* 0x000fe2000c101b04 */
[----:B------:R-:W-:Y:S05]  /*0150*/  EXIT ;  /* 0x000000000000794d */ /* 0x000fea0003800000 */
.L_x_0:
[----:B------:R-:W-:-:S00]  /*0160*/  BRA `(.L_x_0) ;  /* 0xfffffffc00fc7947 */ /* 0x000fc0000383ffff */
[----:B------:R-:W-:-:S00]  /*0170*/  NOP ;  /* 0x0000000000007918 */ /* 0x000fc00000000000 */
        /* <DEDUP_REMOVED lines=8> */
.L_x_1:


//--------------------- .nv.constant0.triton_poi_fused_add_clamp_27 --------------------------
	.section	.nv.constant0.triton_poi_fused_add_clamp_27,"a",@progbits
	.sectionflags	@""
	.align	4
.nv.constant0.triton_poi_fused_add_clamp_27:
	.zero		540
